	.headerflags	@"EF_CUDA_TEXMODE_UNIFIED EF_CUDA_64BIT_ADDRESS EF_CUDA_ACCELERATORS EF_CUDA_SM90 EF_CUDA_VIRTUAL_SM(EF_CUDA_SM90)"
	.elftype	@"ET_EXEC"


//--------------------- .nv.info                  --------------------------
	.section	.nv.info,"",@"SHT_CUDA_INFO"
	.align	4


	//----- nvinfo : EIATTR_REGCOUNT
	.align		4
        /*0000*/ 	.byte	0x04, 0x2f
        /*0002*/ 	.short	(.L_3 - .L_2)
	.align		4
.L_2:
        /*0004*/ 	.word	index@(triton_poi_fused__native_batch_norm_legit_no_training_12)
        /*0008*/ 	.word	0x00000012


	//----- nvinfo : EIATTR_MIN_STACK_SIZE
	.align		4
.L_3:
        /*000c*/ 	.byte	0x04, 0x12
        /*000e*/ 	.short	(.L_5 - .L_4)
	.align		4
.L_4:
        /*0010*/ 	.word	index@(triton_poi_fused__native_batch_norm_legit_no_training_12)
        /*0014*/ 	.word	0x00000000


	//----- nvinfo : EIATTR_FRAME_SIZE
	.align		4
.L_5:
        /*0018*/ 	.byte	0x04, 0x11
        /*001a*/ 	.short	(.L_7 - .L_6)
	.align		4
.L_6:
        /*001c*/ 	.word	index@(triton_poi_fused__native_batch_norm_legit_no_training_12)
        /*0020*/ 	.word	0x00000000


	//----- nvinfo : EIATTR_MIN_STACK_SIZE
	.align		4
.L_7:
        /*0024*/ 	.byte	0x04, 0x12
        /*0026*/ 	.short	(.L_9 - .L_8)
	.align		4
.L_8:
        /*0028*/ 	.word	index@(triton_poi_fused__native_batch_norm_legit_no_training_12)
        /*002c*/ 	.word	0x00000000
.L_9:


//--------------------- .nv.info.triton_poi_fused__native_batch_norm_legit_no_training_12 --------------------------
	.section	.nv.info.triton_poi_fused__native_batch_norm_legit_no_training_12,"",@"SHT_CUDA_INFO"
	.sectionflags	@""
	.align	4


	//----- nvinfo : EIATTR_CUDA_API_VERSION
	.align		4
        /*0000*/ 	.byte	0x04, 0x37
        /*0002*/ 	.short	(.L_11 - .L_10)
.L_10:
        /*0004*/ 	.word	0x0000007c


	//----- nvinfo : EIATTR_KPARAM_INFO
	.align		4
.L_11:
        /*0008*/ 	.byte	0x04, 0x17
        /*000a*/ 	.short	(.L_13 - .L_12)
.L_12:
        /*000c*/ 	.word	0x00000000
        /*0010*/ 	.short	0x0006
        /*0012*/ 	.short	0x0030
        /*0014*/ 	.byte	0x00, 0xf0, 0x11, 0x00


	//----- nvinfo : EIATTR_KPARAM_INFO
	.align		4
.L_13:
        /*0018*/ 	.byte	0x04, 0x17
        /*001a*/ 	.short	(.L_15 - .L_14)
.L_14:
        /*001c*/ 	.word	0x00000000
        /*0020*/ 	.short	0x0005
        /*0022*/ 	.short	0x0028
        /*0024*/ 	.byte	0x00, 0xf4, 0x21, 0x00


	//----- nvinfo : EIATTR_KPARAM_INFO
	.align		4
.L_15:
        /*0028*/ 	.byte	0x04, 0x17
        /*002a*/ 	.short	(.L_17 - .L_16)
.L_16:
        /*002c*/ 	.word	0x00000000
        /*0030*/ 	.short	0x0004
        /*0032*/ 	.short	0x0020
        /*0034*/ 	.byte	0x00, 0xf4, 0x21, 0x00


	//----- nvinfo : EIATTR_KPARAM_INFO
	.align		4
.L_17:
        /*0038*/ 	.byte	0x04, 0x17
        /*003a*/ 	.short	(.L_19 - .L_18)
.L_18:
        /*003c*/ 	.word	0x00000000
        /*0040*/ 	.short	0x0003
        /*0042*/ 	.short	0x0018
        /*0044*/ 	.byte	0x00, 0xf4, 0x21, 0x00


	//----- nvinfo : EIATTR_KPARAM_INFO
	.align		4
.L_19:
        /*0048*/ 	.byte	0x04, 0x17
        /*004a*/ 	.short	(.L_21 - .L_20)
.L_20:
        /*004c*/ 	.word	0x00000000
        /*0050*/ 	.short	0x0002
        /*0052*/ 	.short	0x0010
        /*0054*/ 	.byte	0x00, 0xf4, 0x21, 0x00


	//----- nvinfo : EIATTR_KPARAM_INFO
	.align		4
.L_21:
        /*0058*/ 	.byte	0x04, 0x17
        /*005a*/ 	.short	(.L_23 - .L_22)
.L_22:
        /*005c*/ 	.word	0x00000000
        /*0060*/ 	.short	0x0001
        /*0062*/ 	.short	0x0008
        /*0064*/ 	.byte	0x00, 0xf4, 0x21, 0x00


	//----- nvinfo : EIATTR_KPARAM_INFO
	.align		4
.L_23:
        /*0068*/ 	.byte	0x04, 0x17
        /*006a*/ 	.short	(.L_25 - .L_24)
.L_24:
        /*006c*/ 	.word	0x00000000
        /*0070*/ 	.short	0x0000
        /*0072*/ 	.short	0x0000
        /*0074*/ 	.byte	0x00, 0xf4, 0x21, 0x00


	//----- nvinfo : EIATTR_SPARSE_MMA_MASK
	.align		4
.L_25:
        /*0078*/ 	.byte	0x03, 0x50
        /*007a*/ 	.short	0x0000


	//----- nvinfo : EIATTR_MAXREG_COUNT
	.align		4
        /*007c*/ 	.byte	0x03, 0x1b
        /*007e*/ 	.short	0x00ff


	//----- nvinfo : EIATTR_EXIT_INSTR_OFFSETS
	.align		4
        /*0080*/ 	.byte	0x04, 0x1c
        /*0082*/ 	.short	(.L_27 - .L_26)


	//   ....[0]....
.L_26:
        /*0084*/ 	.word	0x000002d0


	//   ....[1]....
        /*0088*/ 	.word	0x000002f0


	//----- nvinfo : EIATTR_REQNTID
	.align		4
.L_27:
        /*008c*/ 	.byte	0x04, 0x10
        /*008e*/ 	.short	(.L_29 - .L_28)
.L_28:
        /*0090*/ 	.word	0x00000080
        /*0094*/ 	.word	0x00000001
        /*0098*/ 	.word	0x00000001


	//----- nvinfo : EIATTR_CBANK_PARAM_SIZE
	.align		4
.L_29:
        /*009c*/ 	.byte	0x03, 0x19
        /*009e*/ 	.short	0x0034


	//----- nvinfo : EIATTR_PARAM_CBANK
	.align		4
        /*00a0*/ 	.byte	0x04, 0x0a
        /*00a2*/ 	.short	(.L_31 - .L_30)
	.align		4
.L_30:
        /*00a4*/ 	.word	index@(.nv.constant0.triton_poi_fused__native_batch_norm_legit_no_training_12)
        /*00a8*/ 	.short	0x0210
        /*00aa*/ 	.short	0x0034


	//----- nvinfo : EIATTR_SW_WAR
	.align		4
.L_31:
        /*00ac*/ 	.byte	0x04, 0x36
        /*00ae*/ 	.short	(.L_33 - .L_32)
.L_32:
        /*00b0*/ 	.word	0x00000008
.L_33:


//--------------------- .nv.callgraph             --------------------------
	.section	.nv.callgraph,"",@"SHT_CUDA_CALLGRAPH"
	.align	4
	.sectionentsize	8
	.align		4
        /*0000*/ 	.word	0x00000000
	.align		4
        /*0004*/ 	.word	0xffffffff
	.align		4
        /*0008*/ 	.word	0x00000000
	.align		4
        /*000c*/ 	.word	0xfffffffe
	.align		4
        /*0010*/ 	.word	0x00000000
	.align		4
        /*0014*/ 	.word	0xfffffffd
	.align		4
        /*0018*/ 	.word	0x00000000
	.align		4
        /*001c*/ 	.word	0xfffffffc


//--------------------- .nv.constant4             --------------------------
	.section	.nv.constant4,"a",@progbits
	.align	8
	.align		8
.nv.constant4:
        /*0000*/ 	.dword	_$_str
	.align		8
        /*0008*/ 	.dword	_$_str_$_2


//--------------------- .text.triton_poi_fused__native_batch_norm_legit_no_training_12 --------------------------
	.section	.text.triton_poi_fused__native_batch_norm_legit_no_training_12,"ax",@progbits
	.align	128
        .global         triton_poi_fused__native_batch_norm_legit_no_training_12
        .type           triton_poi_fused__native_batch_norm_legit_no_training_12,@function
        .size           triton_poi_fused__native_batch_norm_legit_no_training_12,(.L_x_1 - triton_poi_fused__native_batch_norm_legit_no_training_12)
        .other          triton_poi_fused__native_batch_norm_legit_no_training_12,@"STO_CUDA_ENTRY STV_DEFAULT"
triton_poi_fused__native_batch_norm_legit_no_training_12:
.text.triton_poi_fused__native_batch_norm_legit_no_training_12:
[----:B------:R-:W0:Y:S01]  /*0000*/  LDC R1, c[0x0][0x28] ;  /* 0x00000a00ff017b82 */ /* 0x000e220000000800 */
[----:B------:R-:W1:Y:S07]  /*0010*/  S2R R0, SR_TID.X ;  /* 0x0000000000007919 */ /* 0x000e6e0000002100 */
[----:B------:R-:W2:Y:S01]  /*0020*/  LDC.64 R8, c[0x0][0x220] ;  /* 0x00008800ff087b82 */ /* 0x000ea20000000a00 */
[----:B------:R-:W-:Y:S01]  /*0030*/  HFMA2.MMA R14, -RZ, RZ, 0, 0 ;  /* 0x00000000ff0e7435 */ /* 0x000fe200000001ff */
[----:B------:R-:W-:Y:S01]  /*0040*/  ULDC.64 UR4, c[0x0][0x208] ;  /* 0x0000820000047ab9 */ /* 0x000fe20000000a00 */
[----:B------:R-:W3:Y:S05]  /*0050*/  S2R R3, SR_CTAID.X ;  /* 0x0000000000037919 */ /* 0x000eea0000002500 */
[----:B------:R-:W4:Y:S08]  /*0060*/  LDC.64 R4, c[0x0][0x210] ;  /* 0x00008400ff047b82 */ /* 0x000f300000000a00 */
[----:B------:R-:W5:Y:S08]  /*0070*/  LDC.64 R6, c[0x0][0x218] ;  /* 0x00008600ff067b82 */ /* 0x000f700000000a00 */
[----:B------:R-:W5:Y:S01]  /*0080*/  LDC.64 R10, c[0x0][0x228] ;  /* 0x00008a00ff0a7b82 */ /* 0x000f620000000a00 */
[----:B-1----:R-:W-:-:S07]  /*0090*/  LOP3.LUT R0, R0, 0x7f, RZ, 0xc0, !PT ;  /* 0x0000007f00007812 */ /* 0x002fce00078ec0ff */
[----:B------:R-:W1:Y:S01]  /*00a0*/  LDC.64 R12, c[0x0][0x230] ;  /* 0x00008c00ff0c7b82 */ /* 0x000e620000000a00 */
[----:B---3--:R-:W-:-:S04]  /*00b0*/  LEA R0, R3, R0, 0x7 ;  /* 0x0000000003007211 */ /* 0x008fc800078e38ff */
[C---:B------:R-:W-:Y:S01]  /*00c0*/  ISETP.GE.AND P2, PT, R0.reuse, 0x600, PT ;  /* 0x000006000000780c */ /* 0x040fe20003f46270 */
[----:B------:R-:W-:-:S05]  /*00d0*/  IMAD.HI R2, R0, 0x2aaaaaab, RZ ;  /* 0x2aaaaaab00027827 */ /* 0x000fca00078e02ff */
[----:B------:R-:W-:-:S04]  /*00e0*/  SHF.R.U32.HI R3, RZ, 0x1f, R2 ;  /* 0x0000001fff037819 */ /* 0x000fc80000011602 */
[----:B------:R-:W-:-:S05]  /*00f0*/  LEA.HI R3, R2, R3, RZ, 0x1a ;  /* 0x0000000302037211 */ /* 0x000fca00078fd0ff */
[----:B------:R-:W-:-:S04]  /*0100*/  IMAD R15, R3, -0x180, R0 ;  /* 0xfffffe80030f7824 */ /* 0x000fc800078e0200 */
[----:B--2---:R-:W-:-:S05]  /*0110*/  IMAD.WIDE R8, R15, 0x4, R8 ;  /* 0x000000040f087825 */ /* 0x004fca00078e0208 */
[----:B------:R2:W3:Y:S01]  /*0120*/  @!P2 LDG.E.EL R14, desc[UR4][R8.64] ;  /* 0x00000004080ea981 */ /* 0x0004e2000c2e1900 */
[----:B------:R-:W-:Y:S01]  /*0130*/  CS2R R2, SRZ ;  /* 0x0000000000027805 */ /* 0x000fe2000001ff00 */
[----:B----4-:R-:W-:-:S04]  /*0140*/  IMAD.WIDE R4, R0, 0x4, R4 ;  /* 0x0000000400047825 */ /* 0x010fc800078e0204 */
[C---:B-----5:R-:W-:Y:S01]  /*0150*/  IMAD.WIDE R6, R15.reuse, 0x4, R6 ;  /* 0x000000040f067825 */ /* 0x060fe200078e0206 */
[----:B------:R4:W5:Y:S03]  /*0160*/  @!P2 LDG.E R2, desc[UR4][R4.64] ;  /* 0x000000040402a981 */ /* 0x000966000c1e1900 */
[C---:B0-2---:R-:W-:Y:S01]  /*0170*/  IMAD.WIDE R8, R15.reuse, 0x4, R10 ;  /* 0x000000040f087825 */ /* 0x045fe200078e020a */
[----:B------:R0:W5:Y:S03]  /*0180*/  @!P2 LDG.E.EL R3, desc[UR4][R6.64] ;  /* 0x000000040603a981 */ /* 0x000166000c2e1900 */
[----:B-1----:R-:W-:Y:S01]  /*0190*/  IMAD.WIDE R10, R15, 0x4, R12 ;  /* 0x000000040f0a7825 */ /* 0x002fe200078e020c */
[----:B------:R-:W-:Y:S01]  /*01a0*/  CS2R R12, SRZ ;  /* 0x00000000000c7805 */ /* 0x000fe2000001ff00 */
[----:B----4-:R-:W1:Y:S05]  /*01b0*/  LDC.64 R4, c[0x0][0x238] ;  /* 0x00008e00ff047b82 */ /* 0x010e6a0000000a00 */
[----:B------:R-:W2:Y:S04]  /*01c0*/  @!P2 LDG.E.EL R12, desc[UR4][R8.64] ;  /* 0x00000004080ca981 */ /* 0x000ea8000c2e1900 */
[----:B------:R-:W2:Y:S01]  /*01d0*/  @!P2 LDG.E.EL R13, desc[UR4][R10.64] ;  /* 0x000000040a0da981 */ /* 0x000ea2000c2e1900 */
[----:B0-----:R-:W-:Y:S01]  /*01e0*/  MOV R6, 0x3e800000 ;  /* 0x3e80000000067802 */ /* 0x001fe20000000f00 */
[----:B---3--:R-:W-:-:S04]  /*01f0*/  FADD R14, R14, 9.9999997473787516356e-06 ;  /* 0x3727c5ac0e0e7421 */ /* 0x008fc80000000000 */
[----:B------:R-:W0:Y:S01]  /*0200*/  MUFU.SQRT R15, R14 ;  /* 0x0000000e000f7308 */ /* 0x000e220000002000 */
[----:B-----5:R-:W-:Y:S01]  /*0210*/  FADD R2, -R3, R2 ;  /* 0x0000000203027221 */ /* 0x020fe20000000100 */
[C---:B0-----:R-:W-:Y:S02]  /*0220*/  FSETP.GT.AND P0, PT, R15.reuse, 8.50705917302346158658e+37, PT ;  /* 0x7e8000000f00780b */ /* 0x041fe40003f04000 */
[----:B------:R-:W-:Y:S02]  /*0230*/  FSETP.GEU.AND P1, PT, R15, 1.175494350822287508e-38, PT ;  /* 0x008000000f00780b */ /* 0x000fe40003f2e000 */
[----:B------:R-:W-:-:S09]  /*0240*/  FSEL R6, R6, 1, P0 ;  /* 0x3f80000006067808 */ /* 0x000fd20000000000 */
[----:B------:R-:W-:Y:S02]  /*0250*/  @P0 FMUL R15, R15, 0.25 ;  /* 0x3e8000000f0f0820 */ /* 0x000fe40000400000 */
[----:B------:R-:W-:Y:S02]  /*0260*/  @!P1 FMUL R6, R6, 16777216 ;  /* 0x4b80000006069820 */ /* 0x000fe40000400000 */
[----:B------:R-:W-:-:S06]  /*0270*/  @!P1 FMUL R15, R15, 16777216 ;  /* 0x4b8000000f0f9820 */ /* 0x000fcc0000400000 */
[----:B------:R-:W0:Y:S02]  /*0280*/  MUFU.RCP R15, R15 ;  /* 0x0000000f000f7308 */ /* 0x000e240000001000 */
[----:B0-----:R-:W-:-:S04]  /*0290*/  FMUL R3, R15, R6 ;  /* 0x000000060f037220 */ /* 0x001fc80000400000 */
[----:B------:R-:W-:Y:S01]  /*02a0*/  FMUL R6, R2, R3 ;  /* 0x0000000302067220 */ /* 0x000fe20000400000 */
[----:B-1----:R-:W-:-:S04]  /*02b0*/  IMAD.WIDE R2, R0, 0x4, R4 ;  /* 0x0000000400027825 */ /* 0x002fc800078e0204 */
[----:B--2---:R-:W-:Y:S01]  /*02c0*/  FFMA R13, R6, R12, R13 ;  /* 0x0000000c060d7223 */ /* 0x004fe2000000000d */
[----:B------:R-:W-:Y:S06]  /*02d0*/  @P2 EXIT ;  /* 0x000000000000294d */ /* 0x000fec0003800000 */
[----:B------:R-:W-:Y:S01]  /*02e0*/  STG.E desc[UR4][R2.64], R13 ;  /* 0x0000000d02007986 */ /* 0x000fe2000c101904 */
[----:B------:R-:W-:Y:S05]  /*02f0*/  EXIT ;  /* 0x000000000000794d */ /* 0x000fea0003800000 */
.L_x_0:
[----:B------:R-:W-:-:S00]  /*0300*/  BRA `(.L_x_0) ;  /* 0xfffffffc00fc7947 */ /* 0x000fc0000383ffff */
[----:B------:R-:W-:-:S00]  /*0310*/  NOP ;  /* 0x0000000000007918 */ /* 0x000fc00000000000 */
        /* <DEDUP_REMOVED lines=14> */
.L_x_1:


//--------------------- .nv.global.init           --------------------------
	.section	.nv.global.init,"aw",@progbits
.nv.global.init:
	.type		_$_str,@object
	.size		_$_str,(_$_str_$_2 - _$_str)
_$_str:
        /*0000*/ 	.byte	0x5f, 0x5f, 0x43, 0x55, 0x44, 0x41, 0x5f, 0x46, 0x54, 0x5a, 0x00
	.type		_$_str_$_2,@object
	.size		_$_str_$_2,(.L_1 - _$_str_$_2)
_$_str_$_2:
        /*000b*/ 	.byte	0x5f, 0x5f, 0x43, 0x55, 0x44, 0x41, 0x5f, 0x50, 0x52, 0x45, 0x43, 0x5f, 0x53, 0x51, 0x52, 0x54
        /*001b*/ 	.byte	0x00
.L_1:


//--------------------- .nv.constant0.triton_poi_fused__native_batch_norm_legit_no_training_12 --------------------------
	.section	.nv.constant0.triton_poi_fused__native_batch_norm_legit_no_training_12,"a",@progbits
	.sectionflags	@""
	.align	4
.nv.constant0.triton_poi_fused__native_batch_norm_legit_no_training_12:
	.zero		580
